//
// Generated by NVIDIA NVVM Compiler
//
// Compiler Build ID: CL-36424714
// Cuda compilation tools, release 13.0, V13.0.88
// Based on NVVM 20.0.0
//

.version 9.0
.target sm_100
.address_size 64

	// .globl	_Z9matmul_v1PfS_S_mmmmmm

.visible .entry _Z9matmul_v1PfS_S_mmmmmm(
	.param .u64 .ptr .align 1 _Z9matmul_v1PfS_S_mmmmmm_param_0,
	.param .u64 .ptr .align 1 _Z9matmul_v1PfS_S_mmmmmm_param_1,
	.param .u64 .ptr .align 1 _Z9matmul_v1PfS_S_mmmmmm_param_2,
	.param .u64 _Z9matmul_v1PfS_S_mmmmmm_param_3,
	.param .u64 _Z9matmul_v1PfS_S_mmmmmm_param_4,
	.param .u64 _Z9matmul_v1PfS_S_mmmmmm_param_5,
	.param .u64 _Z9matmul_v1PfS_S_mmmmmm_param_6,
	.param .u64 _Z9matmul_v1PfS_S_mmmmmm_param_7,
	.param .u64 _Z9matmul_v1PfS_S_mmmmmm_param_8
)
{
	.reg .pred 	%p<13>;
	.reg .b32 	%r<64>;
	.reg .b32 	%f<68>;
	.reg .b64 	%rd<120>;

	ld.param.u64 	%rd23, [_Z9matmul_v1PfS_S_mmmmmm_param_0];
	ld.param.u64 	%rd24, [_Z9matmul_v1PfS_S_mmmmmm_param_1];
	ld.param.u64 	%rd20, [_Z9matmul_v1PfS_S_mmmmmm_param_3];
	ld.param.u64 	%rd21, [_Z9matmul_v1PfS_S_mmmmmm_param_5];
	ld.param.u64 	%rd22, [_Z9matmul_v1PfS_S_mmmmmm_param_7];
	ld.param.u64 	%rd25, [_Z9matmul_v1PfS_S_mmmmmm_param_8];
	cvta.to.global.u64 	%rd1, %rd24;
	cvta.to.global.u64 	%rd2, %rd23;
	mov.u32 	%r26, %ctaid.x;
	mov.u32 	%r27, %ntid.x;
	mov.u32 	%r28, %tid.x;
	mad.lo.s32 	%r29, %r26, %r27, %r28;
	mov.u32 	%r30, %ctaid.y;
	mov.u32 	%r31, %ntid.y;
	mov.u32 	%r32, %tid.y;
	mad.lo.s32 	%r33, %r30, %r31, %r32;
	cvt.s64.s32 	%rd3, %r29;
	setp.le.u64 	%p1, %rd22, %rd3;
	cvt.u64.u32 	%rd4, %r33;
	setp.le.u64 	%p2, %rd25, %rd4;
	or.pred  	%p3, %p1, %p2;
	@%p3 bra 	$L__BB0_14;
	setp.eq.s64 	%p4, %rd20, 0;
	mov.f32 	%f67, 0f00000000;
	@%p4 bra 	$L__BB0_13;
	and.b64  	%rd28, %rd3, 4294967295;
	mul.lo.s64 	%rd5, %rd20, %rd28;
	and.b64  	%rd6, %rd20, 7;
	setp.lt.u64 	%p5, %rd20, 8;
	mov.f32 	%f67, 0f00000000;
	mov.b64 	%rd118, 0;
	@%p5 bra 	$L__BB0_5;
	and.b64  	%rd118, %rd20, -8;
	cvt.u32.u64 	%r34, %rd21;
	add.s32 	%r63, %r33, %r34;
	shl.b32 	%r3, %r34, 3;
	shl.b32 	%r35, %r34, 1;
	add.s32 	%r62, %r33, %r35;
	mad.lo.s32 	%r61, %r34, 3, %r33;
	shl.b32 	%r36, %r34, 2;
	add.s32 	%r60, %r33, %r36;
	mad.lo.s32 	%r59, %r34, 5, %r33;
	mad.lo.s32 	%r58, %r34, 6, %r33;
	mad.lo.s32 	%r57, %r34, 7, %r33;
	shl.b64 	%rd29, %rd5, 32;
	add.s64 	%rd115, %rd29, 30064771072;
	mov.f32 	%f67, 0f00000000;
	mov.u32 	%r56, %r33;
	mov.u64 	%rd116, %rd118;
$L__BB0_4:
	.pragma "nounroll";
	add.s64 	%rd30, %rd115, -30064771072;
	shr.s64 	%rd31, %rd30, 30;
	add.s64 	%rd32, %rd2, %rd31;
	ld.global.f32 	%f17, [%rd32];
	mul.wide.s32 	%rd33, %r56, 4;
	add.s64 	%rd34, %rd1, %rd33;
	ld.global.f32 	%f18, [%rd34];
	fma.rn.f32 	%f19, %f17, %f18, %f67;
	add.s64 	%rd35, %rd115, -25769803776;
	shr.s64 	%rd36, %rd35, 30;
	add.s64 	%rd37, %rd2, %rd36;
	ld.global.f32 	%f20, [%rd37];
	mul.wide.s32 	%rd38, %r63, 4;
	add.s64 	%rd39, %rd1, %rd38;
	ld.global.f32 	%f21, [%rd39];
	fma.rn.f32 	%f22, %f20, %f21, %f19;
	add.s64 	%rd40, %rd115, -21474836480;
	shr.s64 	%rd41, %rd40, 30;
	add.s64 	%rd42, %rd2, %rd41;
	ld.global.f32 	%f23, [%rd42];
	mul.wide.s32 	%rd43, %r62, 4;
	add.s64 	%rd44, %rd1, %rd43;
	ld.global.f32 	%f24, [%rd44];
	fma.rn.f32 	%f25, %f23, %f24, %f22;
	add.s64 	%rd45, %rd115, -17179869184;
	shr.s64 	%rd46, %rd45, 30;
	add.s64 	%rd47, %rd2, %rd46;
	ld.global.f32 	%f26, [%rd47];
	mul.wide.s32 	%rd48, %r61, 4;
	add.s64 	%rd49, %rd1, %rd48;
	ld.global.f32 	%f27, [%rd49];
	fma.rn.f32 	%f28, %f26, %f27, %f25;
	add.s64 	%rd50, %rd115, -12884901888;
	shr.s64 	%rd51, %rd50, 30;
	add.s64 	%rd52, %rd2, %rd51;
	ld.global.f32 	%f29, [%rd52];
	mul.wide.s32 	%rd53, %r60, 4;
	add.s64 	%rd54, %rd1, %rd53;
	ld.global.f32 	%f30, [%rd54];
	fma.rn.f32 	%f31, %f29, %f30, %f28;
	add.s64 	%rd55, %rd115, -8589934592;
	shr.s64 	%rd56, %rd55, 30;
	add.s64 	%rd57, %rd2, %rd56;
	ld.global.f32 	%f32, [%rd57];
	mul.wide.s32 	%rd58, %r59, 4;
	add.s64 	%rd59, %rd1, %rd58;
	ld.global.f32 	%f33, [%rd59];
	fma.rn.f32 	%f34, %f32, %f33, %f31;
	add.s64 	%rd60, %rd115, -4294967296;
	shr.s64 	%rd61, %rd60, 30;
	add.s64 	%rd62, %rd2, %rd61;
	ld.global.f32 	%f35, [%rd62];
	mul.wide.s32 	%rd63, %r58, 4;
	add.s64 	%rd64, %rd1, %rd63;
	ld.global.f32 	%f36, [%rd64];
	fma.rn.f32 	%f37, %f35, %f36, %f34;
	shr.s64 	%rd65, %rd115, 30;
	add.s64 	%rd66, %rd2, %rd65;
	ld.global.f32 	%f38, [%rd66];
	mul.wide.s32 	%rd67, %r57, 4;
	add.s64 	%rd68, %rd1, %rd67;
	ld.global.f32 	%f39, [%rd68];
	fma.rn.f32 	%f67, %f38, %f39, %f37;
	add.s64 	%rd116, %rd116, -8;
	add.s32 	%r63, %r63, %r3;
	add.s32 	%r62, %r62, %r3;
	add.s32 	%r61, %r61, %r3;
	add.s32 	%r60, %r60, %r3;
	add.s32 	%r59, %r59, %r3;
	add.s32 	%r58, %r58, %r3;
	add.s32 	%r57, %r57, %r3;
	add.s32 	%r56, %r56, %r3;
	add.s64 	%rd115, %rd115, 34359738368;
	setp.ne.s64 	%p6, %rd116, 0;
	@%p6 bra 	$L__BB0_4;
$L__BB0_5:
	setp.eq.s64 	%p7, %rd6, 0;
	@%p7 bra 	$L__BB0_13;
	and.b64  	%rd14, %rd20, 3;
	setp.lt.u64 	%p8, %rd6, 4;
	@%p8 bra 	$L__BB0_8;
	add.s64 	%rd69, %rd118, %rd5;
	mul.lo.s64 	%rd70, %rd118, %rd21;
	cvt.u32.u64 	%r37, %rd70;
	add.s32 	%r38, %r33, %r37;
	shl.b64 	%rd71, %rd69, 32;
	shr.s64 	%rd72, %rd71, 30;
	add.s64 	%rd73, %rd2, %rd72;
	ld.global.f32 	%f41, [%rd73];
	mul.wide.s32 	%rd74, %r38, 4;
	add.s64 	%rd75, %rd1, %rd74;
	ld.global.f32 	%f42, [%rd75];
	fma.rn.f32 	%f43, %f41, %f42, %f67;
	add.s64 	%rd76, %rd70, %rd21;
	cvt.u32.u64 	%r39, %rd21;
	add.s32 	%r40, %r37, %r39;
	add.s32 	%r41, %r33, %r40;
	add.s64 	%rd77, %rd71, 4294967296;
	shr.s64 	%rd78, %rd77, 30;
	add.s64 	%rd79, %rd2, %rd78;
	ld.global.f32 	%f44, [%rd79];
	mul.wide.s32 	%rd80, %r41, 4;
	add.s64 	%rd81, %rd1, %rd80;
	ld.global.f32 	%f45, [%rd81];
	fma.rn.f32 	%f46, %f44, %f45, %f43;
	cvt.u32.u64 	%r42, %rd76;
	add.s32 	%r43, %r42, %r39;
	add.s32 	%r44, %r33, %r43;
	add.s64 	%rd82, %rd71, 8589934592;
	shr.s64 	%rd83, %rd82, 30;
	add.s64 	%rd84, %rd2, %rd83;
	ld.global.f32 	%f47, [%rd84];
	mul.wide.s32 	%rd85, %r44, 4;
	add.s64 	%rd86, %rd1, %rd85;
	ld.global.f32 	%f48, [%rd86];
	fma.rn.f32 	%f49, %f47, %f48, %f46;
	add.s32 	%r45, %r43, %r39;
	add.s32 	%r46, %r33, %r45;
	add.s64 	%rd87, %rd71, 12884901888;
	shr.s64 	%rd88, %rd87, 30;
	add.s64 	%rd89, %rd2, %rd88;
	ld.global.f32 	%f50, [%rd89];
	mul.wide.s32 	%rd90, %r46, 4;
	add.s64 	%rd91, %rd1, %rd90;
	ld.global.f32 	%f51, [%rd91];
	fma.rn.f32 	%f67, %f50, %f51, %f49;
	add.s64 	%rd118, %rd118, 4;
$L__BB0_8:
	setp.eq.s64 	%p9, %rd14, 0;
	@%p9 bra 	$L__BB0_13;
	setp.eq.s64 	%p10, %rd14, 1;
	@%p10 bra 	$L__BB0_11;
	add.s64 	%rd92, %rd118, %rd5;
	cvt.u32.u64 	%r47, %rd21;
	cvt.u32.u64 	%r48, %rd118;
	mul.lo.s32 	%r49, %r48, %r47;
	add.s32 	%r50, %r33, %r49;
	shl.b64 	%rd93, %rd92, 32;
	shr.s64 	%rd94, %rd93, 30;
	add.s64 	%rd95, %rd2, %rd94;
	ld.global.f32 	%f53, [%rd95];
	mul.wide.s32 	%rd96, %r50, 4;
	add.s64 	%rd97, %rd1, %rd96;
	ld.global.f32 	%f54, [%rd97];
	fma.rn.f32 	%f55, %f53, %f54, %f67;
	add.s32 	%r51, %r49, %r47;
	add.s32 	%r52, %r33, %r51;
	add.s64 	%rd98, %rd93, 4294967296;
	shr.s64 	%rd99, %rd98, 30;
	add.s64 	%rd100, %rd2, %rd99;
	ld.global.f32 	%f56, [%rd100];
	mul.wide.s32 	%rd101, %r52, 4;
	add.s64 	%rd102, %rd1, %rd101;
	ld.global.f32 	%f57, [%rd102];
	fma.rn.f32 	%f67, %f56, %f57, %f55;
	add.s64 	%rd118, %rd118, 2;
$L__BB0_11:
	and.b64  	%rd103, %rd20, 1;
	setp.eq.b64 	%p11, %rd103, 1;
	not.pred 	%p12, %p11;
	@%p12 bra 	$L__BB0_13;
	add.s64 	%rd104, %rd118, %rd5;
	cvt.u32.u64 	%r53, %rd21;
	cvt.u32.u64 	%r54, %rd118;
	mad.lo.s32 	%r55, %r54, %r53, %r33;
	shl.b64 	%rd105, %rd104, 32;
	shr.s64 	%rd106, %rd105, 30;
	add.s64 	%rd107, %rd2, %rd106;
	ld.global.f32 	%f58, [%rd107];
	mul.wide.s32 	%rd108, %r55, 4;
	add.s64 	%rd109, %rd1, %rd108;
	ld.global.f32 	%f59, [%rd109];
	fma.rn.f32 	%f67, %f58, %f59, %f67;
$L__BB0_13:
	ld.param.u64 	%rd114, [_Z9matmul_v1PfS_S_mmmmmm_param_2];
	mad.lo.s64 	%rd110, %rd22, %rd3, %rd4;
	cvta.to.global.u64 	%rd111, %rd114;
	shl.b64 	%rd112, %rd110, 2;
	add.s64 	%rd113, %rd111, %rd112;
	st.global.f32 	[%rd113], %f67;
$L__BB0_14:
	ret;

}


// ===== COMPILED SASS (sm_100) =====

	.target	sm_100

	.elftype	@"ET_EXEC"


//--------------------- .note.nv.tkinfo           --------------------------
	.section	.note.nv.tkinfo,"",@"SHT_NOTE"
	.sectionflags	@"SHF_NOTE_NV_TKINFO"
	.tkinfo
        /*0018*/ 	.word	0x00000002
        /*0030*/ 	.string	""
        /*0030*/ 	.string	"ptxas"
        /*0030*/ 	.string	"Cuda compilation tools, release 13.0, V13.0.88"
        /*0030*/ 	.string	"Build cuda_13.0.r13.0/compiler.36424714_0"
        /*0030*/ 	.string	"-arch sm_100 -m 64 "



//--------------------- .note.nv.cuinfo           --------------------------
	.section	.note.nv.cuinfo,"",@"SHT_NOTE"
	.sectionflags	@"SHF_NOTE_NV_CUINFO"
        /*0018*/ 	.short	0x0002
        /*001a*/ 	.short	0x0064
        /*001c*/ 	.short	0x0082
	.zero		2


//--------------------- .nv.info                  --------------------------
	.section	.nv.info,"",@"SHT_CUDA_INFO"
	.align	4


	//----- nvinfo : EIATTR_REGCOUNT
	.align		4
        /*0000*/ 	.byte	0x04, 0x2f
        /*0002*/ 	.short	(.L_1 - .L_0)
	.align		4
.L_0:
        /*0004*/ 	.word	index@(_Z9matmul_v1PfS_S_mmmmmm)
        /*0008*/ 	.word	0x00000020


	//----- nvinfo : EIATTR_FRAME_SIZE
	.align		4
.L_1:
        /*000c*/ 	.byte	0x04, 0x11
        /*000e*/ 	.short	(.L_3 - .L_2)
	.align		4
.L_2:
        /*0010*/ 	.word	index@(_Z9matmul_v1PfS_S_mmmmmm)
        /*0014*/ 	.word	0x00000000


	//----- nvinfo : EIATTR_MIN_STACK_SIZE
	.align		4
.L_3:
        /*0018*/ 	.byte	0x04, 0x12
        /*001a*/ 	.short	(.L_5 - .L_4)
	.align		4
.L_4:
        /*001c*/ 	.word	index@(_Z9matmul_v1PfS_S_mmmmmm)
        /*0020*/ 	.word	0x00000000
.L_5:


//--------------------- .nv.compat                --------------------------
	.section	.nv.compat,"",@"SHT_CUDA_COMPAT_INFO"
	.align	4
        /*0000*/ 	.byte	0x02, 0x09, 0x00, 0x00, 0x02, 0x02, 0x01, 0x00, 0x02, 0x05, 0x05, 0x00, 0x03, 0x07, 0x01, 0x01
        /*0010*/ 	.byte	0x02, 0x03, 0x00, 0x00, 0x02, 0x06, 0x01, 0x00, 0x04, 0x0b, 0x08, 0x00, 0x09, 0x00, 0x00, 0x00
        /*0020*/ 	.byte	0x00, 0x00, 0x00, 0x00


//--------------------- .nv.info._Z9matmul_v1PfS_S_mmmmmm --------------------------
	.section	.nv.info._Z9matmul_v1PfS_S_mmmmmm,"",@"SHT_CUDA_INFO"
	.sectionflags	@""
	.align	4


	//----- nvinfo : EIATTR_CUDA_API_VERSION
	.align		4
        /*0000*/ 	.byte	0x04, 0x37
        /*0002*/ 	.short	(.L_7 - .L_6)
.L_6:
        /*0004*/ 	.word	0x00000082


	//----- nvinfo : EIATTR_KPARAM_INFO
	.align		4
.L_7:
        /*0008*/ 	.byte	0x04, 0x17
        /*000a*/ 	.short	(.L_9 - .L_8)
.L_8:
        /*000c*/ 	.word	0x00000000
        /*0010*/ 	.short	0x0008
        /*0012*/ 	.short	0x0040
        /*0014*/ 	.byte	0x00, 0xf0, 0x21, 0x00


	//----- nvinfo : EIATTR_KPARAM_INFO
	.align		4
.L_9:
        /*0018*/ 	.byte	0x04, 0x17
        /*001a*/ 	.short	(.L_11 - .L_10)
.L_10:
        /*001c*/ 	.word	0x00000000
        /*0020*/ 	.short	0x0007
        /*0022*/ 	.short	0x0038
        /*0024*/ 	.byte	0x00, 0xf0, 0x21, 0x00


	//----- nvinfo : EIATTR_KPARAM_INFO
	.align		4
.L_11:
        /*0028*/ 	.byte	0x04, 0x17
        /*002a*/ 	.short	(.L_13 - .L_12)
.L_12:
        /*002c*/ 	.word	0x00000000
        /*0030*/ 	.short	0x0006
        /*0032*/ 	.short	0x0030
        /*0034*/ 	.byte	0x00, 0xf0, 0x21, 0x00


	//----- nvinfo : EIATTR_KPARAM_INFO
	.align		4
.L_13:
        /*0038*/ 	.byte	0x04, 0x17
        /*003a*/ 	.short	(.L_15 - .L_14)
.L_14:
        /*003c*/ 	.word	0x00000000
        /*0040*/ 	.short	0x0005
        /*0042*/ 	.short	0x0028
        /*0044*/ 	.byte	0x00, 0xf0, 0x21, 0x00


	//----- nvinfo : EIATTR_KPARAM_INFO
	.align		4
.L_15:
        /*0048*/ 	.byte	0x04, 0x17
        /*004a*/ 	.short	(.L_17 - .L_16)
.L_16:
        /*004c*/ 	.word	0x00000000
        /*0050*/ 	.short	0x0004
        /*0052*/ 	.short	0x0020
        /*0054*/ 	.byte	0x00, 0xf0, 0x21, 0x00


	//----- nvinfo : EIATTR_KPARAM_INFO
	.align		4
.L_17:
        /*0058*/ 	.byte	0x04, 0x17
        /*005a*/ 	.short	(.L_19 - .L_18)
.L_18:
        /*005c*/ 	.word	0x00000000
        /*0060*/ 	.short	0x0003
        /*0062*/ 	.short	0x0018
        /*0064*/ 	.byte	0x00, 0xf0, 0x21, 0x00


	//----- nvinfo : EIATTR_KPARAM_INFO
	.align		4
.L_19:
        /*0068*/ 	.byte	0x04, 0x17
        /*006a*/ 	.short	(.L_21 - .L_20)
.L_20:
        /*006c*/ 	.word	0x00000000
        /*0070*/ 	.short	0x0002
        /*0072*/ 	.short	0x0010
        /*0074*/ 	.byte	0x00, 0xf5, 0x21, 0x00


	//----- nvinfo : EIATTR_KPARAM_INFO
	.align		4
.L_21:
        /*0078*/ 	.byte	0x04, 0x17
        /*007a*/ 	.short	(.L_23 - .L_22)
.L_22:
        /*007c*/ 	.word	0x00000000
        /*0080*/ 	.short	0x0001
        /*0082*/ 	.short	0x0008
        /*0084*/ 	.byte	0x00, 0xf5, 0x21, 0x00


	//----- nvinfo : EIATTR_KPARAM_INFO
	.align		4
.L_23:
        /*0088*/ 	.byte	0x04, 0x17
        /*008a*/ 	.short	(.L_25 - .L_24)
.L_24:
        /*008c*/ 	.word	0x00000000
        /*0090*/ 	.short	0x0000
        /*0092*/ 	.short	0x0000
        /*0094*/ 	.byte	0x00, 0xf5, 0x21, 0x00


	//----- nvinfo : EIATTR_SPARSE_MMA_MASK
	.align		4
.L_25:
        /*0098*/ 	.byte	0x03, 0x50
        /*009a*/ 	.short	0x0000


	//----- nvinfo : EIATTR_MAXREG_COUNT
	.align		4
        /*009c*/ 	.byte	0x03, 0x1b
        /*009e*/ 	.short	0x00ff


	//----- nvinfo : EIATTR_MERCURY_ISA_VERSION
	.align		4
        /*00a0*/ 	.byte	0x03, 0x5f
        /*00a2*/ 	.short	0x0101


	//----- nvinfo : EIATTR_VRC_CTA_INIT_COUNT
	.align		4
        /*00a4*/ 	.byte	0x02, 0x4a
	.zero		1
	.zero		1


	//----- nvinfo : EIATTR_EXIT_INSTR_OFFSETS
	.align		4
        /*00a8*/ 	.byte	0x04, 0x1c
        /*00aa*/ 	.short	(.L_27 - .L_26)


	//   ....[0]....
.L_26:
        /*00ac*/ 	.word	0x00000100


	//   ....[1]....
        /*00b0*/ 	.word	0x00000e80


	//----- nvinfo : EIATTR_CBANK_PARAM_SIZE
	.align		4
.L_27:
        /*00b4*/ 	.byte	0x03, 0x19
        /*00b6*/ 	.short	0x0048


	//----- nvinfo : EIATTR_PARAM_CBANK
	.align		4
        /*00b8*/ 	.byte	0x04, 0x0a
        /*00ba*/ 	.short	(.L_29 - .L_28)
	.align		4
.L_28:
        /*00bc*/ 	.word	index@(.nv.constant0._Z9matmul_v1PfS_S_mmmmmm)
        /*00c0*/ 	.short	0x0380
        /*00c2*/ 	.short	0x0048


	//----- nvinfo : EIATTR_SW_WAR
	.align		4
.L_29:
        /*00c4*/ 	.byte	0x04, 0x36
        /*00c6*/ 	.short	(.L_31 - .L_30)
.L_30:
        /*00c8*/ 	.word	0x00000008
.L_31:


//--------------------- .nv.callgraph             --------------------------
	.section	.nv.callgraph,"",@"SHT_CUDA_CALLGRAPH"
	.align	4
	.sectionentsize	8
	.align		4
        /*0000*/ 	.word	0x00000000
	.align		4
        /*0004*/ 	.word	0xffffffff
	.align		4
        /*0008*/ 	.word	0x00000000
	.align		4
        /*000c*/ 	.word	0xfffffffe
	.align		4
        /*0010*/ 	.word	0x00000000
	.align		4
        /*0014*/ 	.word	0xfffffffd
	.align		4
        /*0018*/ 	.word	0x00000000
	.align		4
        /*001c*/ 	.word	0xfffffffc


//--------------------- .text._Z9matmul_v1PfS_S_mmmmmm --------------------------
	.section	.text._Z9matmul_v1PfS_S_mmmmmm,"ax",@progbits
	.align	128
        .global         _Z9matmul_v1PfS_S_mmmmmm
        .type           _Z9matmul_v1PfS_S_mmmmmm,@function
        .size           _Z9matmul_v1PfS_S_mmmmmm,(.L_x_6 - _Z9matmul_v1PfS_S_mmmmmm)
        .other          _Z9matmul_v1PfS_S_mmmmmm,@"STO_CUDA_ENTRY STV_DEFAULT"
_Z9matmul_v1PfS_S_mmmmmm:
.text._Z9matmul_v1PfS_S_mmmmmm:
[----:B------:R-:W-:Y:S01]  /*0000*/  LDC R1, c[0x0][0x37c] ;  /* 0x0000df00ff017b82 */ /* 0x000fe20000000800 */
[----:B------:R-:W0:Y:S07]  /*0010*/  S2R R19, SR_TID.Y ;  /* 0x0000000000137919 */ /* 0x000e2e0000002200 */
[----:B------:R-:W1:Y:S01]  /*0020*/  LDC R0, c[0x0][0x360] ;  /* 0x0000d800ff007b82 */ /* 0x000e620000000800 */
[----:B------:R-:W2:Y:S01]  /*0030*/  LDCU.64 UR6, c[0x0][0x3c0] ;  /* 0x00007800ff0677ac */ /* 0x000ea20008000a00 */
[----:B------:R-:W1:Y:S01]  /*0040*/  S2R R3, SR_TID.X ;  /* 0x0000000000037919 */ /* 0x000e620000002100 */
[----:B------:R-:W3:Y:S05]  /*0050*/  LDCU.64 UR10, c[0x0][0x3b8] ;  /* 0x00007700ff0a77ac */ /* 0x000eea0008000a00 */
[----:B------:R-:W0:Y:S08]  /*0060*/  S2UR UR5, SR_CTAID.Y ;  /* 0x00000000000579c3 */ /* 0x000e300000002600 */
[----:B------:R-:W0:Y:S08]  /*0070*/  LDC R18, c[0x0][0x364] ;  /* 0x0000d900ff127b82 */ /* 0x000e300000000800 */
[----:B------:R-:W1:Y:S01]  /*0080*/  S2UR UR4, SR_CTAID.X ;  /* 0x00000000000479c3 */ /* 0x000e620000002500 */
[----:B0-----:R-:W-:-:S05]  /*0090*/  IMAD R18, R18, UR5, R19 ;  /* 0x0000000512127c24 */ /* 0x001fca000f8e0213 */
[----:B--2---:R-:W-:Y:S01]  /*00a0*/  ISETP.GE.U32.AND P0, PT, R18, UR6, PT ;  /* 0x0000000612007c0c */ /* 0x004fe2000bf06070 */
[----:B-1----:R-:W-:-:S03]  /*00b0*/  IMAD R0, R0, UR4, R3 ;  /* 0x0000000400007c24 */ /* 0x002fc6000f8e0203 */
[----:B------:R-:W-:Y:S02]  /*00c0*/  ISETP.GE.U32.AND.EX P0, PT, RZ, UR7, PT, P0 ;  /* 0x00000007ff007c0c */ /* 0x000fe4000bf06100 */
[----:B---3--:R-:W-:Y:S02]  /*00d0*/  ISETP.GE.U32.AND P1, PT, R0, UR10, PT ;  /* 0x0000000a00007c0c */ /* 0x008fe4000bf26070 */
[----:B------:R-:W-:-:S04]  /*00e0*/  SHF.R.S32.HI R2, RZ, 0x1f, R0 ;  /* 0x0000001fff027819 */ /* 0x000fc80000011400 */
[----:B------:R-:W-:-:S13]  /*00f0*/  ISETP.GE.U32.OR.EX P0, PT, R2, UR11, P0, P1 ;  /* 0x0000000b02007c0c */ /* 0x000fda0008706510 */
[----:B------:R-:W-:Y:S05]  /*0100*/  @P0 EXIT ;  /* 0x000000000000094d */ /* 0x000fea0003800000 */
[----:B------:R-:W0:Y:S01]  /*0110*/  LDCU.64 UR6, c[0x0][0x398] ;  /* 0x00007300ff0677ac */ /* 0x000e220008000a00 */
[----:B------:R-:W-:Y:S01]  /*0120*/  IMAD.MOV.U32 R29, RZ, RZ, RZ ;  /* 0x000000ffff1d7224 */ /* 0x000fe200078e00ff */
[----:B------:R-:W1:Y:S01]  /*0130*/  LDCU.64 UR8, c[0x0][0x358] ;  /* 0x00006b00ff0877ac */ /* 0x000e620008000a00 */
[----:B0-----:R-:W-:-:S04]  /*0140*/  UISETP.NE.U32.AND UP0, UPT, UR6, URZ, UPT ;  /* 0x000000ff0600728c */ /* 0x001fc8000bf05070 */
[----:B------:R-:W-:-:S09]  /*0150*/  UISETP.NE.AND.EX UP0, UPT, UR7, URZ, UPT, UP0 ;  /* 0x000000ff0700728c */ /* 0x000fd2000bf05300 */
[----:B-1----:R-:W-:Y:S05]  /*0160*/  BRA.U !UP0, `(.L_x_0) ;  /* 0x0000000d081c7547 */ /* 0x002fea000b800000 */
[----:B------:R-:W-:Y:S02]  /*0170*/  UISETP.GE.U32.AND UP1, UPT, UR6, 0x8, UPT ;  /* 0x000000080600788c */ /* 0x000fe4000bf26070 */
[----:B------:R-:W-:Y:S01]  /*0180*/  IMAD R3, R0, UR6, RZ ;  /* 0x0000000600037c24 */ /* 0x000fe2000f8e02ff */
[----:B------:R-:W-:Y:S01]  /*0190*/  ULOP3.LUT UR14, UR6, 0x7, URZ, 0xc0, !UPT ;  /* 0x00000007060e7892 */ /* 0x000fe2000f8ec0ff */
[----:B------:R-:W-:Y:S01]  /*01a0*/  IMAD.MOV.U32 R29, RZ, RZ, RZ ;  /* 0x000000ffff1d7224 */ /* 0x000fe200078e00ff */
[----:B------:R-:W-:Y:S02]  /*01b0*/  UISETP.GE.U32.AND.EX UP1, UPT, UR7, URZ, UPT, UP1 ;  /* 0x000000ff0700728c */ /* 0x000fe4000bf26110 */
[----:B------:R-:W-:Y:S01]  /*01c0*/  UISETP.NE.U32.AND UP0, UPT, UR14, URZ, UPT ;  /* 0x000000ff0e00728c */ /* 0x000fe2000bf05070 */
[----:B------:R-:W-:-:S03]  /*01d0*/  UMOV UR4, URZ ;  /* 0x000000ff00047c82 */ /* 0x000fc60008000000 */
[----:B------:R-:W-:-:S03]  /*01e0*/  UISETP.NE.AND.EX UP0, UPT, URZ, URZ, UPT, UP0 ;  /* 0x000000ffff00728c */ /* 0x000fc6000bf05300 */
[----:B------:R-:W-:Y:S08]  /*01f0*/  BRA.U !UP1, `(.L_x_1) ;  /* 0x0000000509807547 */ /* 0x000ff0000b800000 */
[----:B------:R-:W0:Y:S01]  /*0200*/  LDC R5, c[0x0][0x3a8] ;  /* 0x0000ea00ff057b82 */ /* 0x000e220000000800 */
[----:B------:R-:W-:Y:S01]  /*0210*/  IADD3 R13, P0, PT, RZ, RZ, RZ ;  /* 0x000000ffff0d7210 */ /* 0x000fe20007f1e0ff */
[----:B------:R-:W-:Y:S01]  /*0220*/  ULOP3.LUT UR4, UR6, 0xfffffff8, URZ, 0xc0, !UPT ;  /* 0xfffffff806047892 */ /* 0x000fe2000f8ec0ff */
[----:B------:R-:W-:Y:S01]  /*0230*/  IMAD.MOV.U32 R29, RZ, RZ, RZ ;  /* 0x000000ffff1d7224 */ /* 0x000fe200078e00ff */
[----:B------:R-:W1:Y:S01]  /*0240*/  LDCU UR7, c[0x0][0x39c] ;  /* 0x00007380ff0777ac */ /* 0x000e620008000800 */
[----:B------:R-:W-:Y:S01]  /*0250*/  IMAD.MOV.U32 R8, RZ, RZ, R18 ;  /* 0x000000ffff087224 */ /* 0x000fe200078e0012 */
[----:B------:R-:W-:Y:S02]  /*0260*/  IADD3.X R4, PT, PT, R3, 0x7, RZ, P0, !PT ;  /* 0x0000000703047810 */ /* 0x000fe400007fe4ff */
[----:B------:R-:W2:Y:S01]  /*0270*/  LDC.64 R16, c[0x0][0x388] ;  /* 0x0000e200ff107b82 */ /* 0x000ea20000000a00 */
[----:B------:R-:W3:Y:S01]  /*0280*/  LDCU.64 UR12, c[0x0][0x380] ;  /* 0x00007000ff0c77ac */ /* 0x000ee20008000a00 */
[----:B------:R-:W-:Y:S01]  /*0290*/  UMOV UR5, UR4 ;  /* 0x0000000400057c82 */ /* 0x000fe20008000000 */
[----:B0-----:R-:W-:-:S02]  /*02a0*/  IMAD.IADD R10, R18, 0x1, R5 ;  /* 0x00000001120a7824 */ /* 0x001fc400078e0205 */
[C-C-:B------:R-:W-:Y:S02]  /*02b0*/  IMAD R2, R5.reuse, 0x2, R18.reuse ;  /* 0x0000000205027824 */ /* 0x140fe400078e0212 */
[C-C-:B------:R-:W-:Y:S02]  /*02c0*/  IMAD R12, R5.reuse, 0x3, R18.reuse ;  /* 0x00000003050c7824 */ /* 0x140fe400078e0212 */
[C-C-:B------:R-:W-:Y:S02]  /*02d0*/  IMAD R14, R5.reuse, 0x4, R18.reuse ;  /* 0x00000004050e7824 */ /* 0x140fe400078e0212 */
[C-C-:B------:R-:W-:Y:S02]  /*02e0*/  IMAD R7, R5.reuse, 0x5, R18.reuse ;  /* 0x0000000505077824 */ /* 0x140fe400078e0212 */
[C-C-:B------:R-:W-:Y:S02]  /*02f0*/  IMAD R9, R5.reuse, 0x6, R18.reuse ;  /* 0x0000000605097824 */ /* 0x140fe400078e0212 */
[----:B-123--:R-:W-:-:S07]  /*0300*/  IMAD R11, R5, 0x7, R18 ;  /* 0x00000007050b7824 */ /* 0x00efce00078e0212 */
.L_x_2:
[----:B------:R-:W-:Y:S01]  /*0310*/  IADD3 R6, P0, PT, RZ, R13, RZ ;  /* 0x0000000dff067210 */ /* 0x000fe20007f1e0ff */
[----:B------:R-:W-:-:S03]  /*0320*/  IMAD.WIDE R20, R8, 0x4, R16 ;  /* 0x0000000408147825 */ /* 0x000fc600078e0210 */
[----:B------:R-:W-:Y:S02]  /*0330*/  IADD3.X R15, PT, PT, R4, -0x7, RZ, P0, !PT ;  /* 0xfffffff9040f7810 */ /* 0x000fe400007fe4ff */
[----:B------:R0:W2:Y:S02]  /*0340*/  LDG.E R28, desc[UR8][R20.64] ;  /* 0x00000008141c7981 */ /* 0x0000a4000c1e1900 */
[----:B------:R-:W-:-:S04]  /*0350*/  SHF.R.S64 R22, R6, 0x1e, R15 ;  /* 0x0000001e06167819 */ /* 0x000fc8000000100f */
[----:B------:R-:W-:-:S04]  /*0360*/  IADD3 R22, P1, PT, R22, UR12, RZ ;  /* 0x0000000c16167c10 */ /* 0x000fc8000ff3e0ff */
[----:B------:R-:W-:-:S05]  /*0370*/  LEA.HI.X.SX32 R23, R15, UR13, 0x2, P1 ;  /* 0x0000000d0f177c11 */ /* 0x000fca00088f16ff */
[----:B------:R1:W2:Y:S01]  /*0380*/  LDG.E R15, desc[UR8][R22.64] ;  /* 0x00000008160f7981 */ /* 0x0002a2000c1e1900 */
[----:B------:R-:W-:-:S04]  /*0390*/  IADD3.X R25, PT, PT, R4, -0x6, RZ, P0, !PT ;  /* 0xfffffffa04197810 */ /* 0x000fc800007fe4ff */
[----:B------:R-:W-:Y:S02]  /*03a0*/  SHF.R.S64 R24, R6, 0x1e, R25 ;  /* 0x0000001e06187819 */ /* 0x000fe40000001019 */
[----:B0-----:R-:W-:Y:S02]  /*03b0*/  IADD3.X R21, PT, PT, R4, -0x5, RZ, P0, !PT ;  /* 0xfffffffb04157810 */ /* 0x001fe400007fe4ff */
[----:B------:R-:W-:Y:S01]  /*03c0*/  IADD3 R24, P1, PT, R24, UR12, RZ ;  /* 0x0000000c18187c10 */ /* 0x000fe2000ff3e0ff */
[----:B------:R-:W-:Y:S01]  /*03d0*/  IMAD.WIDE R26, R10, 0x4, R16 ;  /* 0x000000040a1a7825 */ /* 0x000fe200078e0210 */
[----:B------:R-:W-:Y:S02]  /*03e0*/  SHF.R.S64 R20, R6, 0x1e, R21 ;  /* 0x0000001e06147819 */ /* 0x000fe40000001015 */
[----:B------:R-:W-:Y:S02]  /*03f0*/  LEA.HI.X.SX32 R25, R25, UR13, 0x2, P1 ;  /* 0x0000000d19197c11 */ /* 0x000fe400088f16ff */
[----:B------:R-:W-:Y:S01]  /*0400*/  IADD3 R20, P1, PT, R20, UR12, RZ ;  /* 0x0000000c14147c10 */ /* 0x000fe2000ff3e0ff */
[----:B------:R-:W3:Y:S04]  /*0410*/  LDG.E R27, desc[UR8][R26.64] ;  /* 0x000000081a1b7981 */ /* 0x000ee8000c1e1900 */
[----:B------:R-:W3:Y:S01]  /*0420*/  LDG.E R24, desc[UR8][R24.64] ;  /* 0x0000000818187981 */ /* 0x000ee2000c1e1900 */
[----:B------:R-:W-:Y:S01]  /*0430*/  LEA.HI.X.SX32 R21, R21, UR13, 0x2, P1 ;  /* 0x0000000d15157c11 */ /* 0x000fe200088f16ff */
[----:B-1----:R-:W-:-:S04]  /*0440*/  IMAD.WIDE R22, R2, 0x4, R16 ;  /* 0x0000000402167825 */ /* 0x002fc800078e0210 */
[----:B------:R-:W4:Y:S04]  /*0450*/  LDG.E R20, desc[UR8][R20.64] ;  /* 0x0000000814147981 */ /* 0x000f28000c1e1900 */
[----:B------:R0:W4:Y:S02]  /*0460*/  LDG.E R21, desc[UR8][R22.64] ;  /* 0x0000000816157981 */ /* 0x000124000c1e1900 */
[----:B0-----:R-:W-:Y:S01]  /*0470*/  IADD3.X R23, PT, PT, R4, -0x4, RZ, P0, !PT ;  /* 0xfffffffc04177810 */ /* 0x001fe200007fe4ff */
[----:B--2---:R-:W-:-:S03]  /*0480*/  FFMA R25, R15, R28, R29 ;  /* 0x0000001c0f197223 */ /* 0x004fc6000000001d */
[----:B------:R-:W-:-:S04]  /*0490*/  SHF.R.S64 R28, R6, 0x1e, R23 ;  /* 0x0000001e061c7819 */ /* 0x000fc80000001017 */
[----:B------:R-:W-:-:S04]  /*04a0*/  IADD3 R28, P1, PT, R28, UR12, RZ ;  /* 0x0000000c1c1c7c10 */ /* 0x000fc8000ff3e0ff */
[----:B------:R-:W-:Y:S01]  /*04b0*/  LEA.HI.X.SX32 R29, R23, UR13, 0x2, P1 ;  /* 0x0000000d171d7c11 */ /* 0x000fe200088f16ff */
[----:B------:R-:W-:-:S04]  /*04c0*/  IMAD.WIDE R22, R12, 0x4, R16 ;  /* 0x000000040c167825 */ /* 0x000fc800078e0210 */
[----:B------:R3:W2:Y:S04]  /*04d0*/  LDG.E R28, desc[UR8][R28.64] ;  /* 0x000000081c1c7981 */ /* 0x0006a8000c1e1900 */
[----:B------:R0:W2:Y:S01]  /*04e0*/  LDG.E R15, desc[UR8][R22.64] ;  /* 0x00000008160f7981 */ /* 0x0000a2000c1e1900 */
[----:B------:R-:W-:Y:S01]  /*04f0*/  IADD3.X R26, PT, PT, R4, -0x3, RZ, P0, !PT ;  /* 0xfffffffd041a7810 */ /* 0x000fe200007fe4ff */
[----:B---3--:R-:W-:-:S03]  /*0500*/  FFMA R29, R24, R27, R25 ;  /* 0x0000001b181d7223 */ /* 0x008fc60000000019 */
[----:B------:R-:W-:-:S04]  /*0510*/  SHF.R.S64 R24, R6, 0x1e, R26 ;  /* 0x0000001e06187819 */ /* 0x000fc8000000101a */
[----:B------:R-:W-:-:S04]  /*0520*/  IADD3 R24, P1, PT, R24, UR12, RZ ;  /* 0x0000000c18187c10 */ /* 0x000fc8000ff3e0ff */
[----:B------:R-:W-:Y:S01]  /*0530*/  LEA.HI.X.SX32 R25, R26, UR13, 0x2, P1 ;  /* 0x0000000d1a197c11 */ /* 0x000fe200088f16ff */
[----:B----4-:R-:W-:Y:S01]  /*0540*/  FFMA R26, R20, R21, R29 ;  /* 0x00000015141a7223 */ /* 0x010fe2000000001d */
[----:B------:R-:W-:-:S03]  /*0550*/  IADD3.X R21, PT, PT, R4, -0x1, RZ, P0, !PT ;  /* 0xffffffff04157810 */ /* 0x000fc600007fe4ff */
[----:B------:R-:W3:Y:S01]  /*0560*/  LDG.E R24, desc[UR8][R24.64] ;  /* 0x0000000818187981 */ /* 0x000ee2000c1e1900 */
[----:B------:R-:W-:Y:S02]  /*0570*/  IADD3.X R27, PT, PT, R4, -0x2, RZ, P0, !PT ;  /* 0xfffffffe041b7810 */ /* 0x000fe400007fe4ff */
[C---:B------:R-:W-:Y:S02]  /*0580*/  SHF.R.S64 R20, R6.reuse, 0x1e, R21 ;  /* 0x0000001e06147819 */ /* 0x040fe40000001015 */
[----:B0-----:R-:W-:Y:S02]  /*0590*/  SHF.R.S64 R22, R6, 0x1e, R27 ;  /* 0x0000001e06167819 */ /* 0x001fe4000000101b */
[----:B------:R-:W-:Y:S02]  /*05a0*/  IADD3 R20, P2, PT, R20, UR12, RZ ;  /* 0x0000000c14147c10 */ /* 0x000fe4000ff5e0ff */
[----:B------:R-:W-:Y:S02]  /*05b0*/  IADD3 R22, P1, PT, R22, UR12, RZ ;  /* 0x0000000c16167c10 */ /* 0x000fe4000ff3e0ff */
[----:B------:R-:W-:-:S02]  /*05c0*/  LEA.HI.X.SX32 R21, R21, UR13, 0x2, P2 ;  /* 0x0000000d15157c11 */ /* 0x000fc400090f16ff */
[----:B------:R-:W-:Y:S02]  /*05d0*/  LEA.HI.X.SX32 R23, R27, UR13, 0x2, P1 ;  /* 0x0000000d1b177c11 */ /* 0x000fe400088f16ff */
[----:B------:R-:W-:Y:S02]  /*05e0*/  SHF.R.S64 R27, R13, 0x1e, R4 ;  /* 0x0000001e0d1b7819 */ /* 0x000fe40000001004 */
[----:B------:R0:W4:Y:S04]  /*05f0*/  LDG.E R13, desc[UR8][R20.64] ;  /* 0x00000008140d7981 */ /* 0x000128000c1e1900 */
[----:B------:R-:W5:Y:S01]  /*0600*/  LDG.E R22, desc[UR8][R22.64] ;  /* 0x0000000816167981 */ /* 0x000f62000c1e1900 */
[----:B0-----:R-:W-:-:S05]  /*0610*/  IMAD.WIDE R20, R14, 0x4, R16 ;  /* 0x000000040e147825 */ /* 0x001fca00078e0210 */
[----:B------:R0:W3:Y:S02]  /*0620*/  LDG.E R25, desc[UR8][R20.64] ;  /* 0x0000000814197981 */ /* 0x0000e4000c1e1900 */
[----:B0-----:R-:W-:-:S04]  /*0630*/  IMAD.WIDE R20, R9, 0x4, R16 ;  /* 0x0000000409147825 */ /* 0x001fc800078e0210 */
[----:B--2---:R-:W-:Y:S01]  /*0640*/  FFMA R15, R28, R15, R26 ;  /* 0x0000000f1c0f7223 */ /* 0x004fe2000000001a */
[----:B------:R-:W-:Y:S01]  /*0650*/  IADD3 R26, P1, PT, R27, UR12, RZ ;  /* 0x0000000c1b1a7c10 */ /* 0x000fe2000ff3e0ff */
[----:B------:R-:W-:-:S03]  /*0660*/  IMAD.WIDE R28, R7, 0x4, R16 ;  /* 0x00000004071c7825 */ /* 0x000fc600078e0210 */
[----:B------:R-:W-:-:S03]  /*0670*/  LEA.HI.X.SX32 R27, R4, UR13, 0x2, P1 ;  /* 0x0000000d041b7c11 */ /* 0x000fc600088f16ff */
[----:B------:R-:W5:Y:S04]  /*0680*/  LDG.E R29, desc[UR8][R28.64] ;  /* 0x000000081c1d7981 */ /* 0x000f68000c1e1900 */
[----:B------:R0:W2:Y:S04]  /*0690*/  LDG.E R23, desc[UR8][R26.64] ;  /* 0x000000081a177981 */ /* 0x0000a8000c1e1900 */
[----:B------:R-:W4:Y:S01]  /*06a0*/  LDG.E R28, desc[UR8][R20.64] ;  /* 0x00000008141c7981 */ /* 0x000f22000c1e1900 */
[----:B0-----:R-:W-:-:S06]  /*06b0*/  IMAD.WIDE R26, R11, 0x4, R16 ;  /* 0x000000040b1a7825 */ /* 0x001fcc00078e0210 */
[----:B------:R-:W2:Y:S01]  /*06c0*/  LDG.E R26, desc[UR8][R26.64] ;  /* 0x000000081a1a7981 */ /* 0x000ea2000c1e1900 */
[----:B------:R-:W-:-:S04]  /*06d0*/  UIADD3 UR5, UP1, UPT, UR5, -0x8, URZ ;  /* 0xfffffff805057890 */ /* 0x000fc8000ff3e0ff */
[----:B------:R-:W-:Y:S02]  /*06e0*/  UIADD3.X UR7, UPT, UPT, UR7, -0x1, URZ, UP1, !UPT ;  /* 0xffffffff07077890 */ /* 0x000fe40008ffe4ff */
[----:B------:R-:W-:-:S04]  /*06f0*/  UISETP.NE.U32.AND UP1, UPT, UR5, URZ, UPT ;  /* 0x000000ff0500728c */ /* 0x000fc8000bf25070 */
[----:B------:R-:W-:Y:S01]  /*0700*/  UISETP.NE.AND.EX UP1, UPT, UR7, URZ, UPT, UP1 ;  /* 0x000000ff0700728c */ /* 0x000fe2000bf25310 */
[C---:B------:R-:W-:Y:S02]  /*0710*/  IMAD R10, R5.reuse, 0x8, R10 ;  /* 0x00000008050a7824 */ /* 0x040fe400078e020a */
[----:B---3--:R-:W-:Y:S01]  /*0720*/  FFMA R15, R24, R25, R15 ;  /* 0x00000019180f7223 */ /* 0x008fe2000000000f */
[C---:B------:R-:W-:Y:S01]  /*0730*/  IMAD R2, R5.reuse, 0x8, R2 ;  /* 0x0000000805027824 */ /* 0x040fe200078e0202 */
[----:B------:R-:W-:Y:S01]  /*0740*/  IADD3.X R4, PT, PT, R4, 0x8, RZ, P0, !PT ;  /* 0x0000000804047810 */ /* 0x000fe200007fe4ff */
[C---:B------:R-:W-:Y:S02]  /*0750*/  IMAD R12, R5.reuse, 0x8, R12 ;  /* 0x00000008050c7824 */ /* 0x040fe400078e020c */
[C---:B------:R-:W-:Y:S02]  /*0760*/  IMAD R14, R5.reuse, 0x8, R14 ;  /* 0x00000008050e7824 */ /* 0x040fe400078e020e */
[----:B------:R-:W-:-:S02]  /*0770*/  IMAD R7, R5, 0x8, R7 ;  /* 0x0000000805077824 */ /* 0x000fc400078e0207 */
[C---:B------:R-:W-:Y:S02]  /*0780*/  IMAD R9, R5.reuse, 0x8, R9 ;  /* 0x0000000805097824 */ /* 0x040fe400078e0209 */
[C---:B------:R-:W-:Y:S02]  /*0790*/  IMAD R11, R5.reuse, 0x8, R11 ;  /* 0x00000008050b7824 */ /* 0x040fe400078e020b */
[----:B------:R-:W-:Y:S02]  /*07a0*/  IMAD R8, R5, 0x8, R8 ;  /* 0x0000000805087824 */ /* 0x000fe400078e0208 */
[----:B-----5:R-:W-:-:S04]  /*07b0*/  FFMA R22, R22, R29, R15 ;  /* 0x0000001d16167223 */ /* 0x020fc8000000000f */
[----:B----4-:R-:W-:Y:S01]  /*07c0*/  FFMA R22, R13, R28, R22 ;  /* 0x0000001c0d167223 */ /* 0x010fe20000000016 */
[----:B------:R-:W-:-:S03]  /*07d0*/  IMAD.MOV.U32 R13, RZ, RZ, R6 ;  /* 0x000000ffff0d7224 */ /* 0x000fc600078e0006 */
[----:B--2---:R-:W-:Y:S01]  /*07e0*/  FFMA R29, R23, R26, R22 ;  /* 0x0000001a171d7223 */ /* 0x004fe20000000016 */
[----:B------:R-:W-:Y:S06]  /*07f0*/  BRA.U UP1, `(.L_x_2) ;  /* 0xfffffff901c47547 */ /* 0x000fec000b83ffff */
.L_x_1:
[----:B------:R-:W-:Y:S05]  /*0800*/  BRA.U !UP0, `(.L_x_0) ;  /* 0x0000000508747547 */ /* 0x000fea000b800000 */
[----:B------:R-:W-:Y:S02]  /*0810*/  UISETP.GE.U32.AND UP1, UPT, UR14, 0x4, UPT ;  /* 0x000000040e00788c */ /* 0x000fe4000bf26070 */
[----:B------:R-:W-:Y:S02]  /*0820*/  ULOP3.LUT UR7, UR6, 0x3, URZ, 0xc0, !UPT ;  /* 0x0000000306077892 */ /* 0x000fe4000f8ec0ff */
[----:B------:R-:W-:Y:S02]  /*0830*/  UISETP.GE.U32.AND.EX UP1, UPT, URZ, URZ, UPT, UP1 ;  /* 0x000000ffff00728c */ /* 0x000fe4000bf26110 */
[----:B------:R-:W-:-:S04]  /*0840*/  UISETP.NE.U32.AND UP0, UPT, UR7, URZ, UPT ;  /* 0x000000ff0700728c */ /* 0x000fc8000bf05070 */
[----:B------:R-:W-:-:S03]  /*0850*/  UISETP.NE.AND.EX UP0, UPT, URZ, URZ, UPT, UP0 ;  /* 0x000000ffff00728c */ /* 0x000fc6000bf05300 */
[----:B------:R-:W-:Y:S08]  /*0860*/  BRA.U !UP1, `(.L_x_3) ;  /* 0x0000000109ac7547 */ /* 0x000ff0000b800000 */
[----:B------:R-:W0:Y:S01]  /*0870*/  LDC R9, c[0x0][0x3a8] ;  /* 0x0000ea00ff097b82 */ /* 0x000e220000000800 */
[----:B------:R-:W1:Y:S01]  /*0880*/  LDCU.64 UR12, c[0x0][0x380] ;  /* 0x00007000ff0c77ac */ /* 0x000e620008000a00 */
[----:B------:R-:W-:Y:S01]  /*0890*/  VIADD R16, R3, UR4 ;  /* 0x0000000403107c36 */ /* 0x000fe20008000000 */
[----:B------:R-:W-:-:S04]  /*08a0*/  IADD3 R25, P2, PT, RZ, RZ, RZ ;  /* 0x000000ffff197210 */ /* 0x000fc80007f5e0ff */
[C---:B------:R-:W-:Y:S01]  /*08b0*/  IADD3.X R2, PT, PT, R16.reuse, 0x1, RZ, P2, !PT ;  /* 0x0000000110027810 */ /* 0x040fe200017fe4ff */
[----:B------:R-:W2:Y:S01]  /*08c0*/  LDC.64 R4, c[0x0][0x388] ;  /* 0x0000e200ff047b82 */ /* 0x000ea20000000a00 */
[----:B------:R-:W-:Y:S02]  /*08d0*/  SHF.R.S64 R10, RZ, 0x1e, R16 ;  /* 0x0000001eff0a7819 */ /* 0x000fe40000001010 */
[----:B------:R-:W-:Y:S02]  /*08e0*/  SHF.R.S64 R14, R25, 0x1e, R2 ;  /* 0x0000001e190e7819 */ /* 0x000fe40000001002 */
[----:B------:R-:W-:Y:S02]  /*08f0*/  IADD3.X R7, PT, PT, R16, 0x2, RZ, P2, !PT ;  /* 0x0000000210077810 */ /* 0x000fe400017fe4ff */
[----:B-1----:R-:W-:Y:S02]  /*0900*/  IADD3 R10, P0, PT, R10, UR12, RZ ;  /* 0x0000000c0a0a7c10 */ /* 0x002fe4000ff1e0ff */
[----:B------:R-:W-:-:S02]  /*0910*/  IADD3 R14, P1, PT, R14, UR12, RZ ;  /* 0x0000000c0e0e7c10 */ /* 0x000fc4000ff3e0ff */
[C---:B------:R-:W-:Y:S01]  /*0920*/  LEA.HI.X.SX32 R11, R16.reuse, UR13, 0x2, P0 ;  /* 0x0000000d100b7c11 */ /* 0x040fe200080f16ff */
[----:B0-----:R-:W-:Y:S01]  /*0930*/  IMAD R23, R9, UR4, RZ ;  /* 0x0000000409177c24 */ /* 0x001fe2000f8e02ff */
[----:B------:R-:W-:Y:S02]  /*0940*/  IADD3.X R16, PT, PT, R16, 0x3, RZ, P2, !PT ;  /* 0x0000000310107810 */ /* 0x000fe400017fe4ff */
[----:B------:R-:W-:Y:S01]  /*0950*/  SHF.R.S64 R6, R25, 0x1e, R7 ;  /* 0x0000001e19067819 */ /* 0x000fe20000001007 */
[C-C-:B------:R-:W-:Y:S01]  /*0960*/  IMAD.IADD R21, R18.reuse, 0x1, R23.reuse ;  /* 0x0000000112157824 */ /* 0x140fe200078e0217 */
[--C-:B------:R-:W-:Y:S01]  /*0970*/  IADD3 R17, PT, PT, R18, R9, R23.reuse ;  /* 0x0000000912117210 */ /* 0x100fe20007ffe017 */
[----:B------:R-:W-:Y:S01]  /*0980*/  IMAD R23, R9, 0x2, R23 ;  /* 0x0000000209177824 */ /* 0x000fe200078e0217 */
[----:B------:R-:W-:Y:S01]  /*0990*/  LEA.HI.X.SX32 R15, R2, UR13, 0x2, P1 ;  /* 0x0000000d020f7c11 */ /* 0x000fe200088f16ff */
[----:B--2---:R-:W-:Y:S01]  /*09a0*/  IMAD.WIDE R20, R21, 0x4, R4 ;  /* 0x0000000415147825 */ /* 0x004fe200078e0204 */
[----:B------:R0:W2:Y:S01]  /*09b0*/  LDG.E R2, desc[UR8][R10.64] ;  /* 0x000000080a027981 */ /* 0x0000a2000c1e1900 */
[----:B------:R-:W-:-:S02]  /*09c0*/  SHF.R.S64 R8, R25, 0x1e, R16 ;  /* 0x0000001e19087819 */ /* 0x000fc40000001010 */
[----:B------:R-:W-:Y:S01]  /*09d0*/  IADD3 R6, P0, PT, R6, UR12, RZ ;  /* 0x0000000c06067c10 */ /* 0x000fe2000ff1e0ff */
[----:B------:R-:W2:Y:S01]  /*09e0*/  LDG.E R13, desc[UR8][R20.64] ;  /* 0x00000008140d7981 */ /* 0x000ea2000c1e1900 */
[----:B------:R-:W-:-:S03]  /*09f0*/  IADD3 R8, P1, PT, R8, UR12, RZ ;  /* 0x0000000c08087c10 */ /* 0x000fc6000ff3e0ff */
[----:B------:R1:W3:Y:S01]  /*0a00*/  LDG.E R12, desc[UR8][R14.64] ;  /* 0x000000080e0c7981 */ /* 0x0002e2000c1e1900 */
[----:B0-----:R-:W-:-:S04]  /*0a10*/  IMAD.WIDE R10, R17, 0x4, R4 ;  /* 0x00000004110a7825 */ /* 0x001fc800078e0204 */
[C-C-:B------:R-:W-:Y:S01]  /*0a20*/  IMAD.IADD R17, R18.reuse, 0x1, R23.reuse ;  /* 0x0000000112117824 */ /* 0x140fe200078e0217 */
[----:B------:R-:W-:Y:S01]  /*0a30*/  IADD3 R23, PT, PT, R18, R9, R23 ;  /* 0x0000000912177210 */ /* 0x000fe20007ffe017 */
[----:B------:R-:W3:Y:S01]  /*0a40*/  LDG.E R10, desc[UR8][R10.64] ;  /* 0x000000080a0a7981 */ /* 0x000ee2000c1e1900 */
[----:B------:R-:W-:Y:S01]  /*0a50*/  LEA.HI.X.SX32 R7, R7, UR13, 0x2, P0 ;  /* 0x0000000d07077c11 */ /* 0x000fe200080f16ff */
[----:B-1----:R-:W-:Y:S01]  /*0a60*/  IMAD.WIDE R14, R17, 0x4, R4 ;  /* 0x00000004110e7825 */ /* 0x002fe200078e0204 */
[----:B------:R-:W-:-:S03]  /*0a70*/  LEA.HI.X.SX32 R9, R16, UR13, 0x2, P1 ;  /* 0x0000000d10097c11 */ /* 0x000fc600088f16ff */
[----:B------:R-:W-:Y:S01]  /*0a80*/  IMAD.WIDE R4, R23, 0x4, R4 ;  /* 0x0000000417047825 */ /* 0x000fe200078e0204 */
[----:B------:R-:W4:Y:S04]  /*0a90*/  LDG.E R7, desc[UR8][R6.64] ;  /* 0x0000000806077981 */ /* 0x000f28000c1e1900 */
[----:B------:R-:W4:Y:S04]  /*0aa0*/  LDG.E R14, desc[UR8][R14.64] ;  /* 0x000000080e0e7981 */ /* 0x000f28000c1e1900 */
[----:B------:R-:W5:Y:S04]  /*0ab0*/  LDG.E R9, desc[UR8][R8.64] ;  /* 0x0000000808097981 */ /* 0x000f68000c1e1900 */
[----:B------:R-:W5:Y:S01]  /*0ac0*/  LDG.E R4, desc[UR8][R4.64] ;  /* 0x0000000804047981 */ /* 0x000f62000c1e1900 */
[----:B------:R-:W-:Y:S01]  /*0ad0*/  UIADD3 UR4, UPT, UPT, UR4, 0x4, URZ ;  /* 0x0000000404047890 */ /* 0x000fe2000fffe0ff */
[----:B--2---:R-:W-:-:S04]  /*0ae0*/  FFMA R13, R2, R13, R29 ;  /* 0x0000000d020d7223 */ /* 0x004fc8000000001d */
[----:B---3--:R-:W-:-:S04]  /*0af0*/  FFMA R12, R12, R10, R13 ;  /* 0x0000000a0c0c7223 */ /* 0x008fc8000000000d */
[----:B----4-:R-:W-:-:S04]  /*0b00*/  FFMA R12, R7, R14, R12 ;  /* 0x0000000e070c7223 */ /* 0x010fc8000000000c */
[----:B-----5:R-:W-:-:S07]  /*0b10*/  FFMA R29, R9, R4, R12 ;  /* 0x00000004091d7223 */ /* 0x020fce000000000c */
.L_x_3:
[----:B------:R-:W-:Y:S05]  /*0b20*/  BRA.U !UP0, `(.L_x_0) ;  /* 0x0000000108ac7547 */ /* 0x000fea000b800000 */
[----:B------:R-:W-:Y:S02]  /*0b30*/  UISETP.NE.U32.AND UP1, UPT, UR7, 0x1, UPT ;  /* 0x000000010700788c */ /* 0x000fe4000bf25070 */
[----:B------:R-:W-:Y:S02]  /*0b40*/  ULOP3.LUT UR5, UR6, 0x1, URZ, 0xc0, !UPT ;  /* 0x0000000106057892 */ /* 0x000fe4000f8ec0ff */
[----:B------:R-:W-:Y:S02]  /*0b50*/  UISETP.NE.AND.EX UP1, UPT, URZ, URZ, UPT, UP1 ;  /* 0x000000ffff00728c */ /* 0x000fe4000bf25310 */
[----:B------:R-:W-:-:S04]  /*0b60*/  UISETP.NE.U32.AND UP0, UPT, UR5, 0x1, UPT ;  /* 0x000000010500788c */ /* 0x000fc8000bf05070 */
[----:B------:R-:W-:-:S03]  /*0b70*/  UISETP.NE.U32.AND.EX UP0, UPT, URZ, URZ, UPT, UP0 ;  /* 0x000000ffff00728c */ /* 0x000fc6000bf05100 */
[----:B------:R-:W-:Y:S08]  /*0b80*/  BRA.U !UP1, `(.L_x_4) ;  /* 0x0000000109607547 */ /* 0x000ff0000b800000 */
[----:B------:R-:W0:Y:S01]  /*0b90*/  LDC R11, c[0x0][0x3a8] ;  /* 0x0000ea00ff0b7b82 */ /* 0x000e220000000800 */
[----:B------:R-:W1:Y:S01]  /*0ba0*/  LDCU.64 UR6, c[0x0][0x380] ;  /* 0x00007000ff0677ac */ /* 0x000e620008000a00 */
[----:B------:R-:W-:Y:S01]  /*0bb0*/  VIADD R6, R3, UR4 ;  /* 0x0000000403067c36 */ /* 0x000fe20008000000 */
[----:B------:R-:W-:-:S04]  /*0bc0*/  IADD3 R2, P0, PT, RZ, RZ, RZ ;  /* 0x000000ffff027210 */ /* 0x000fc80007f1e0ff */
[----:B------:R-:W-:Y:S01]  /*0bd0*/  SHF.R.S64 R8, RZ, 0x1e, R6 ;  /* 0x0000001eff087819 */ /* 0x000fe20000001006 */
[----:B------:R-:W2:Y:S01]  /*0be0*/  LDC.64 R4, c[0x0][0x388] ;  /* 0x0000e200ff047b82 */ /* 0x000ea20000000a00 */
[----:B------:R-:W-:-:S04]  /*0bf0*/  IADD3.X R15, PT, PT, R6, 0x1, RZ, P0, !PT ;  /* 0x00000001060f7810 */ /* 0x000fc800007fe4ff */
[----:B------:R-:W-:Y:S02]  /*0c00*/  SHF.R.S64 R2, R2, 0x1e, R15 ;  /* 0x0000001e02027819 */ /* 0x000fe4000000100f */
[----:B-1----:R-:W-:-:S04]  /*0c10*/  IADD3 R8, P0, PT, R8, UR6, RZ ;  /* 0x0000000608087c10 */ /* 0x002fc8000ff1e0ff */
[----:B------:R-:W-:Y:S01]  /*0c20*/  LEA.HI.X.SX32 R9, R6, UR7, 0x2, P0 ;  /* 0x0000000706097c11 */ /* 0x000fe200080f16ff */
[C---:B0-----:R-:W-:Y:S01]  /*0c30*/  IMAD R7, R11.reuse, UR4, R11 ;  /* 0x000000040b077c24 */ /* 0x041fe2000f8e020b */
[----:B------:R-:W-:Y:S01]  /*0c40*/  IADD3 R6, P0, PT, R2, UR6, RZ ;  /* 0x0000000602067c10 */ /* 0x000fe2000ff1e0ff */
[----:B------:R-:W-:Y:S02]  /*0c50*/  IMAD R11, R11, UR4, R18 ;  /* 0x000000040b0b7c24 */ /* 0x000fe4000f8e0212 */
[----:B------:R-:W-:Y:S01]  /*0c60*/  IMAD.IADD R13, R18, 0x1, R7 ;  /* 0x00000001120d7824 */ /* 0x000fe200078e0207 */
[----:B------:R-:W-:Y:S01]  /*0c70*/  LEA.HI.X.SX32 R7, R15, UR7, 0x2, P0 ;  /* 0x000000070f077c11 */ /* 0x000fe200080f16ff */
[----:B------:R-:W3:Y:S01]  /*0c80*/  LDG.E R8, desc[UR8][R8.64] ;  /* 0x0000000808087981 */ /* 0x000ee2000c1e1900 */
[----:B--2---:R-:W-:-:S03]  /*0c90*/  IMAD.WIDE R10, R11, 0x4, R4 ;  /* 0x000000040b0a7825 */ /* 0x004fc600078e0204 */
[----:B------:R-:W2:Y:S01]  /*0ca0*/  LDG.E R6, desc[UR8][R6.64] ;  /* 0x0000000806067981 */ /* 0x000ea2000c1e1900 */
[----:B------:R-:W-:-:S03]  /*0cb0*/  IMAD.WIDE R4, R13, 0x4, R4 ;  /* 0x000000040d047825 */ /* 0x000fc600078e0204 */
[----:B------:R-:W3:Y:S04]  /*0cc0*/  LDG.E R10, desc[UR8][R10.64] ;  /* 0x000000080a0a7981 */ /* 0x000ee8000c1e1900 */
[----:B------:R-:W2:Y:S01]  /*0cd0*/  LDG.E R4, desc[UR8][R4.64] ;  /* 0x0000000804047981 */ /* 0x000ea2000c1e1900 */
[----:B------:R-:W-:Y:S01]  /*0ce0*/  UIADD3 UR4, UPT, UPT, UR4, 0x2, URZ ;  /* 0x0000000204047890 */ /* 0x000fe2000fffe0ff */
[----:B---3--:R-:W-:-:S04]  /*0cf0*/  FFMA R29, R8, R10, R29 ;  /* 0x0000000a081d7223 */ /* 0x008fc8000000001d */
[----:B--2---:R-:W-:-:S07]  /*0d00*/  FFMA R29, R6, R4, R29 ;  /* 0x00000004061d7223 */ /* 0x004fce000000001d */
.L_x_4:
[----:B------:R-:W-:Y:S05]  /*0d10*/  BRA.U UP0, `(.L_x_0) ;  /* 0x0000000100307547 */ /* 0x000fea000b800000 */
[----:B------:R-:W0:Y:S01]  /*0d20*/  LDC R9, c[0x0][0x3a8] ;  /* 0x0000ea00ff097b82 */ /* 0x000e220000000800 */
[----:B------:R-:W1:Y:S01]  /*0d30*/  LDCU.64 UR6, c[0x0][0x380] ;  /* 0x00007000ff0677ac */ /* 0x000e620008000a00 */
[----:B------:R-:W-:-:S05]  /*0d40*/  VIADD R5, R3, UR4 ;  /* 0x0000000403057c36 */ /* 0x000fca0008000000 */
[----:B------:R-:W-:Y:S01]  /*0d50*/  SHF.R.S64 R4, RZ, 0x1e, R5 ;  /* 0x0000001eff047819 */ /* 0x000fe20000001005 */
[----:B------:R-:W2:Y:S03]  /*0d60*/  LDC.64 R6, c[0x0][0x388] ;  /* 0x0000e200ff067b82 */ /* 0x000ea60000000a00 */
[----:B-1----:R-:W-:-:S04]  /*0d70*/  IADD3 R4, P0, PT, R4, UR6, RZ ;  /* 0x0000000604047c10 */ /* 0x002fc8000ff1e0ff */
[----:B------:R-:W-:Y:S01]  /*0d80*/  LEA.HI.X.SX32 R5, R5, UR7, 0x2, P0 ;  /* 0x0000000705057c11 */ /* 0x000fe200080f16ff */
[----:B0-----:R-:W-:-:S04]  /*0d90*/  IMAD R3, R9, UR4, R18 ;  /* 0x0000000409037c24 */ /* 0x001fc8000f8e0212 */
[----:B------:R-:W3:Y:S01]  /*0da0*/  LDG.E R4, desc[UR8][R4.64] ;  /* 0x0000000804047981 */ /* 0x000ee2000c1e1900 */
[----:B--2---:R-:W-:-:S06]  /*0db0*/  IMAD.WIDE R2, R3, 0x4, R6 ;  /* 0x0000000403027825 */ /* 0x004fcc00078e0206 */
[----:B------:R-:W3:Y:S02]  /*0dc0*/  LDG.E R2, desc[UR8][R2.64] ;  /* 0x0000000802027981 */ /* 0x000ee4000c1e1900 */
[----:B---3--:R-:W-:-:S07]  /*0dd0*/  FFMA R29, R4, R2, R29 ;  /* 0x00000002041d7223 */ /* 0x008fce000000001d */
.L_x_0:
[----:B------:R-:W0:Y:S01]  /*0de0*/  LDCU.64 UR4, c[0x0][0x390] ;  /* 0x00007200ff0477ac */ /* 0x000e220008000a00 */
[----:B------:R-:W-:Y:S01]  /*0df0*/  SHF.R.S32.HI R3, RZ, 0x1f, R0 ;  /* 0x0000001fff037819 */ /* 0x000fe20000011400 */
[----:B------:R-:W-:-:S04]  /*0e00*/  IMAD.MOV.U32 R19, RZ, RZ, RZ ;  /* 0x000000ffff137224 */ /* 0x000fc800078e00ff */
[----:B------:R-:W-:Y:S02]  /*0e10*/  IMAD R3, R3, UR10, RZ ;  /* 0x0000000a03037c24 */ /* 0x000fe4000f8e02ff */
[----:B------:R-:W-:-:S04]  /*0e20*/  IMAD.WIDE.U32 R18, R0, UR10, R18 ;  /* 0x0000000a00127c25 */ /* 0x000fc8000f8e0012 */
[----:B------:R-:W-:-:S04]  /*0e30*/  IMAD R3, R0, UR11, R3 ;  /* 0x0000000b00037c24 */ /* 0x000fc8000f8e0203 */
[----:B------:R-:W-:Y:S01]  /*0e40*/  IMAD.IADD R3, R19, 0x1, R3 ;  /* 0x0000000113037824 */ /* 0x000fe200078e0203 */
[----:B0-----:R-:W-:-:S04]  /*0e50*/  LEA R2, P0, R18, UR4, 0x2 ;  /* 0x0000000412027c11 */ /* 0x001fc8000f8010ff */
[----:B------:R-:W-:-:S05]  /*0e60*/  LEA.HI.X R3, R18, UR5, R3, 0x2, P0 ;  /* 0x0000000512037c11 */ /* 0x000fca00080f1403 */
[----:B------:R-:W-:Y:S01]  /*0e70*/  STG.E desc[UR8][R2.64], R29 ;  /* 0x0000001d02007986 */ /* 0x000fe2000c101908 */
[----:B------:R-:W-:Y:S05]  /*0e80*/  EXIT ;  /* 0x000000000000794d */ /* 0x000fea0003800000 */
.L_x_5:
[----:B------:R-:W-:-:S00]  /*0e90*/  BRA `(.L_x_5) ;  /* 0xfffffffc00fc7947 */ /* 0x000fc0000383ffff */
[----:B------:R-:W-:-:S00]  /*0ea0*/  NOP ;  /* 0x0000000000007918 */ /* 0x000fc00000000000 */
        /* <DEDUP_REMOVED lines=13> */
.L_x_6:


//--------------------- .nv.shared.reserved.0     --------------------------
	.section	.nv.shared.reserved.0,"aw",@nobits
	.weak		__nv_reservedSMEM_offset_0_alias
	.size		__nv_reservedSMEM_offset_0_alias, 0, 64
	.other		__nv_reservedSMEM_offset_0_alias,@"STO_CUDA_RESERVED_SHARED STV_DEFAULT"
__nv_reservedSMEM_offset_0_alias:
	.zero		0
	.zero		64


//--------------------- .nv.constant0._Z9matmul_v1PfS_S_mmmmmm --------------------------
	.section	.nv.constant0._Z9matmul_v1PfS_S_mmmmmm,"a",@progbits
	.sectionflags	@""
	.align	4
.nv.constant0._Z9matmul_v1PfS_S_mmmmmm:
	.zero		968


//--------------------- SYMBOLS --------------------------

	.type		.nv.reservedSmem.offset0,@object
	.size		.nv.reservedSmem.offset0,0x4
